//
// Generated by NVIDIA NVVM Compiler
//
// Compiler Build ID: CL-36424714
// Cuda compilation tools, release 13.0, V13.0.88
// Based on NVVM 20.0.0
//

.version 9.0
.target sm_100
.address_size 64

	// .globl	_Z12kernel_add_nmPfS_

.visible .entry _Z12kernel_add_nmPfS_(
	.param .u64 _Z12kernel_add_nmPfS__param_0,
	.param .u64 .ptr .align 1 _Z12kernel_add_nmPfS__param_1,
	.param .u64 .ptr .align 1 _Z12kernel_add_nmPfS__param_2
)
{
	.reg .pred 	%p<3>;
	.reg .b32 	%r<7>;
	.reg .b32 	%f<4>;
	.reg .b64 	%rd<14>;

	ld.param.u64 	%rd7, [_Z12kernel_add_nmPfS__param_0];
	ld.param.u64 	%rd8, [_Z12kernel_add_nmPfS__param_1];
	ld.param.u64 	%rd9, [_Z12kernel_add_nmPfS__param_2];
	mov.u32 	%r2, %ctaid.x;
	mov.u32 	%r3, %ntid.x;
	mov.u32 	%r4, %tid.x;
	mad.lo.s32 	%r5, %r2, %r3, %r4;
	cvt.u64.u32 	%rd13, %r5;
	mov.u32 	%r6, %nctaid.x;
	mul.lo.s32 	%r1, %r3, %r6;
	setp.le.u64 	%p1, %rd7, %rd13;
	@%p1 bra 	$L__BB0_3;
	cvt.u64.u32 	%rd2, %r1;
	cvta.to.global.u64 	%rd3, %rd8;
	cvta.to.global.u64 	%rd4, %rd9;
$L__BB0_2:
	shl.b64 	%rd10, %rd13, 2;
	add.s64 	%rd11, %rd3, %rd10;
	ld.global.f32 	%f1, [%rd11];
	add.s64 	%rd12, %rd4, %rd10;
	ld.global.f32 	%f2, [%rd12];
	add.f32 	%f3, %f1, %f2;
	st.global.f32 	[%rd12], %f3;
	add.s64 	%rd13, %rd13, %rd2;
	setp.lt.u64 	%p2, %rd13, %rd7;
	@%p2 bra 	$L__BB0_2;
$L__BB0_3:
	ret;

}


// ===== COMPILED SASS (sm_100) =====

	.target	sm_100

	.elftype	@"ET_EXEC"


//--------------------- .note.nv.tkinfo           --------------------------
	.section	.note.nv.tkinfo,"",@"SHT_NOTE"
	.sectionflags	@"SHF_NOTE_NV_TKINFO"
	.tkinfo
        /*0018*/ 	.word	0x00000002
        /*0030*/ 	.string	""
        /*0030*/ 	.string	"ptxas"
        /*0030*/ 	.string	"Cuda compilation tools, release 13.0, V13.0.88"
        /*0030*/ 	.string	"Build cuda_13.0.r13.0/compiler.36424714_0"
        /*0030*/ 	.string	"-arch sm_100 -m 64 "



//--------------------- .note.nv.cuinfo           --------------------------
	.section	.note.nv.cuinfo,"",@"SHT_NOTE"
	.sectionflags	@"SHF_NOTE_NV_CUINFO"
        /*0018*/ 	.short	0x0002
        /*001a*/ 	.short	0x0064
        /*001c*/ 	.short	0x0082
	.zero		2


//--------------------- .nv.info                  --------------------------
	.section	.nv.info,"",@"SHT_CUDA_INFO"
	.align	4


	//----- nvinfo : EIATTR_REGCOUNT
	.align		4
        /*0000*/ 	.byte	0x04, 0x2f
        /*0002*/ 	.short	(.L_1 - .L_0)
	.align		4
.L_0:
        /*0004*/ 	.word	index@(_Z12kernel_add_nmPfS_)
        /*0008*/ 	.word	0x0000000c


	//----- nvinfo : EIATTR_FRAME_SIZE
	.align		4
.L_1:
        /*000c*/ 	.byte	0x04, 0x11
        /*000e*/ 	.short	(.L_3 - .L_2)
	.align		4
.L_2:
        /*0010*/ 	.word	index@(_Z12kernel_add_nmPfS_)
        /*0014*/ 	.word	0x00000000


	//----- nvinfo : EIATTR_MIN_STACK_SIZE
	.align		4
.L_3:
        /*0018*/ 	.byte	0x04, 0x12
        /*001a*/ 	.short	(.L_5 - .L_4)
	.align		4
.L_4:
        /*001c*/ 	.word	index@(_Z12kernel_add_nmPfS_)
        /*0020*/ 	.word	0x00000000
.L_5:


//--------------------- .nv.compat                --------------------------
	.section	.nv.compat,"",@"SHT_CUDA_COMPAT_INFO"
	.align	4
        /*0000*/ 	.byte	0x02, 0x09, 0x00, 0x00, 0x02, 0x02, 0x01, 0x00, 0x02, 0x05, 0x05, 0x00, 0x03, 0x07, 0x01, 0x01
        /*0010*/ 	.byte	0x02, 0x03, 0x00, 0x00, 0x02, 0x06, 0x01, 0x00, 0x04, 0x0b, 0x08, 0x00, 0x09, 0x00, 0x00, 0x00
        /*0020*/ 	.byte	0x00, 0x00, 0x00, 0x00


//--------------------- .nv.info._Z12kernel_add_nmPfS_ --------------------------
	.section	.nv.info._Z12kernel_add_nmPfS_,"",@"SHT_CUDA_INFO"
	.sectionflags	@""
	.align	4


	//----- nvinfo : EIATTR_CUDA_API_VERSION
	.align		4
        /*0000*/ 	.byte	0x04, 0x37
        /*0002*/ 	.short	(.L_7 - .L_6)
.L_6:
        /*0004*/ 	.word	0x00000082


	//----- nvinfo : EIATTR_KPARAM_INFO
	.align		4
.L_7:
        /*0008*/ 	.byte	0x04, 0x17
        /*000a*/ 	.short	(.L_9 - .L_8)
.L_8:
        /*000c*/ 	.word	0x00000000
        /*0010*/ 	.short	0x0002
        /*0012*/ 	.short	0x0010
        /*0014*/ 	.byte	0x00, 0xf5, 0x21, 0x00


	//----- nvinfo : EIATTR_KPARAM_INFO
	.align		4
.L_9:
        /*0018*/ 	.byte	0x04, 0x17
        /*001a*/ 	.short	(.L_11 - .L_10)
.L_10:
        /*001c*/ 	.word	0x00000000
        /*0020*/ 	.short	0x0001
        /*0022*/ 	.short	0x0008
        /*0024*/ 	.byte	0x00, 0xf5, 0x21, 0x00


	//----- nvinfo : EIATTR_KPARAM_INFO
	.align		4
.L_11:
        /*0028*/ 	.byte	0x04, 0x17
        /*002a*/ 	.short	(.L_13 - .L_12)
.L_12:
        /*002c*/ 	.word	0x00000000
        /*0030*/ 	.short	0x0000
        /*0032*/ 	.short	0x0000
        /*0034*/ 	.byte	0x00, 0xf0, 0x21, 0x00


	//----- nvinfo : EIATTR_SPARSE_MMA_MASK
	.align		4
.L_13:
        /*0038*/ 	.byte	0x03, 0x50
        /*003a*/ 	.short	0x0000


	//----- nvinfo : EIATTR_MAXREG_COUNT
	.align		4
        /*003c*/ 	.byte	0x03, 0x1b
        /*003e*/ 	.short	0x00ff


	//----- nvinfo : EIATTR_MERCURY_ISA_VERSION
	.align		4
        /*0040*/ 	.byte	0x03, 0x5f
        /*0042*/ 	.short	0x0101


	//----- nvinfo : EIATTR_VRC_CTA_INIT_COUNT
	.align		4
        /*0044*/ 	.byte	0x02, 0x4a
	.zero		1
	.zero		1


	//----- nvinfo : EIATTR_EXIT_INSTR_OFFSETS
	.align		4
        /*0048*/ 	.byte	0x04, 0x1c
        /*004a*/ 	.short	(.L_15 - .L_14)


	//   ....[0]....
.L_14:
        /*004c*/ 	.word	0x000000a0


	//   ....[1]....
        /*0050*/ 	.word	0x000001e0


	//----- nvinfo : EIATTR_CRS_STACK_SIZE
	.align		4
.L_15:
        /*0054*/ 	.byte	0x04, 0x1e
        /*0056*/ 	.short	(.L_17 - .L_16)
.L_16:
        /*0058*/ 	.word	0x00000000


	//----- nvinfo : EIATTR_CBANK_PARAM_SIZE
	.align		4
.L_17:
        /*005c*/ 	.byte	0x03, 0x19
        /*005e*/ 	.short	0x0018


	//----- nvinfo : EIATTR_PARAM_CBANK
	.align		4
        /*0060*/ 	.byte	0x04, 0x0a
        /*0062*/ 	.short	(.L_19 - .L_18)
	.align		4
.L_18:
        /*0064*/ 	.word	index@(.nv.constant0._Z12kernel_add_nmPfS_)
        /*0068*/ 	.short	0x0380
        /*006a*/ 	.short	0x0018


	//----- nvinfo : EIATTR_SW_WAR
	.align		4
.L_19:
        /*006c*/ 	.byte	0x04, 0x36
        /*006e*/ 	.short	(.L_21 - .L_20)
.L_20:
        /*0070*/ 	.word	0x00000008
.L_21:


//--------------------- .nv.callgraph             --------------------------
	.section	.nv.callgraph,"",@"SHT_CUDA_CALLGRAPH"
	.align	4
	.sectionentsize	8
	.align		4
        /*0000*/ 	.word	0x00000000
	.align		4
        /*0004*/ 	.word	0xffffffff
	.align		4
        /*0008*/ 	.word	0x00000000
	.align		4
        /*000c*/ 	.word	0xfffffffe
	.align		4
        /*0010*/ 	.word	0x00000000
	.align		4
        /*0014*/ 	.word	0xfffffffd
	.align		4
        /*0018*/ 	.word	0x00000000
	.align		4
        /*001c*/ 	.word	0xfffffffc


//--------------------- .text._Z12kernel_add_nmPfS_ --------------------------
	.section	.text._Z12kernel_add_nmPfS_,"ax",@progbits
	.align	128
        .global         _Z12kernel_add_nmPfS_
        .type           _Z12kernel_add_nmPfS_,@function
        .size           _Z12kernel_add_nmPfS_,(.L_x_2 - _Z12kernel_add_nmPfS_)
        .other          _Z12kernel_add_nmPfS_,@"STO_CUDA_ENTRY STV_DEFAULT"
_Z12kernel_add_nmPfS_:
.text._Z12kernel_add_nmPfS_:
[----:B------:R-:W-:Y:S01]  /*0000*/  LDC R1, c[0x0][0x37c] ;  /* 0x0000df00ff017b82 */ /* 0x000fe20000000800 */
[----:B------:R-:W0:Y:S07]  /*0010*/  S2R R3, SR_TID.X ;  /* 0x0000000000037919 */ /* 0x000e2e0000002100 */
[----:B------:R-:W0:Y:S01]  /*0020*/  S2UR UR4, SR_CTAID.X ;  /* 0x00000000000479c3 */ /* 0x000e220000002500 */
[----:B------:R-:W1:Y:S07]  /*0030*/  LDCU.64 UR6, c[0x0][0x380] ;  /* 0x00007000ff0677ac */ /* 0x000e6e0008000a00 */
[----:B------:R-:W0:Y:S01]  /*0040*/  LDC R6, c[0x0][0x360] ;  /* 0x0000d800ff067b82 */ /* 0x000e220000000800 */
[----:B------:R-:W2:Y:S01]  /*0050*/  LDCU UR5, c[0x0][0x370] ;  /* 0x00006e00ff0577ac */ /* 0x000ea20008000800 */
[----:B0-----:R-:W-:-:S02]  /*0060*/  IMAD R0, R6, UR4, R3 ;  /* 0x0000000406007c24 */ /* 0x001fc4000f8e0203 */
[----:B--2---:R-:W-:-:S03]  /*0070*/  IMAD R6, R6, UR5, RZ ;  /* 0x0000000506067c24 */ /* 0x004fc6000f8e02ff */
[----:B-1----:R-:W-:-:S04]  /*0080*/  ISETP.GE.U32.AND P0, PT, R0, UR6, PT ;  /* 0x0000000600007c0c */ /* 0x002fc8000bf06070 */
[----:B------:R-:W-:-:S13]  /*0090*/  ISETP.GE.U32.AND.EX P0, PT, RZ, UR7, PT, P0 ;  /* 0x00000007ff007c0c */ /* 0x000fda000bf06100 */
[----:B------:R-:W-:Y:S05]  /*00a0*/  @P0 EXIT ;  /* 0x000000000000094d */ /* 0x000fea0003800000 */
[----:B------:R-:W-:Y:S01]  /*00b0*/  IMAD.MOV.U32 R9, RZ, RZ, RZ ;  /* 0x000000ffff097224 */ /* 0x000fe200078e00ff */
[----:B------:R-:W0:Y:S01]  /*00c0*/  LDCU.64 UR4, c[0x0][0x358] ;  /* 0x00006b00ff0477ac */ /* 0x000e220008000a00 */
[----:B------:R-:W1:Y:S01]  /*00d0*/  LDCU.64 UR8, c[0x0][0x388] ;  /* 0x00007100ff0877ac */ /* 0x000e620008000a00 */
[----:B------:R-:W2:Y:S04]  /*00e0*/  LDCU.64 UR10, c[0x0][0x390] ;  /* 0x00007200ff0a77ac */ /* 0x000ea80008000a00 */
.L_x_0:
[C---:B---3--:R-:W-:Y:S01]  /*00f0*/  IMAD.SHL.U32 R2, R0.reuse, 0x4, RZ ;  /* 0x0000000400027824 */ /* 0x048fe200078e00ff */
[----:B------:R-:W-:-:S04]  /*0100*/  SHF.L.U64.HI R3, R0, 0x2, R9 ;  /* 0x0000000200037819 */ /* 0x000fc80000010209 */
[C---:B-1----:R-:W-:Y:S02]  /*0110*/  IADD3 R4, P0, PT, R2.reuse, UR8, RZ ;  /* 0x0000000802047c10 */ /* 0x042fe4000ff1e0ff */
[----:B--2---:R-:W-:Y:S02]  /*0120*/  IADD3 R2, P1, PT, R2, UR10, RZ ;  /* 0x0000000a02027c10 */ /* 0x004fe4000ff3e0ff */
[C---:B------:R-:W-:Y:S02]  /*0130*/  IADD3.X R5, PT, PT, R3.reuse, UR9, RZ, P0, !PT ;  /* 0x0000000903057c10 */ /* 0x040fe400087fe4ff */
[----:B------:R-:W-:-:S03]  /*0140*/  IADD3.X R3, PT, PT, R3, UR11, RZ, P1, !PT ;  /* 0x0000000b03037c10 */ /* 0x000fc60008ffe4ff */
[----:B0-----:R-:W2:Y:S04]  /*0150*/  LDG.E R4, desc[UR4][R4.64] ;  /* 0x0000000404047981 */ /* 0x001ea8000c1e1900 */
[----:B------:R-:W2:Y:S01]  /*0160*/  LDG.E R7, desc[UR4][R2.64] ;  /* 0x0000000402077981 */ /* 0x000ea2000c1e1900 */
[----:B------:R-:W-:-:S05]  /*0170*/  IADD3 R0, P0, PT, R6, R0, RZ ;  /* 0x0000000006007210 */ /* 0x000fca0007f1e0ff */
[----:B------:R-:W-:Y:S01]  /*0180*/  IMAD.X R9, RZ, RZ, R9, P0 ;  /* 0x000000ffff097224 */ /* 0x000fe200000e0609 */
[----:B------:R-:W-:-:S04]  /*0190*/  ISETP.GE.U32.AND P0, PT, R0, UR6, PT ;  /* 0x0000000600007c0c */ /* 0x000fc8000bf06070 */
[----:B------:R-:W-:Y:S01]  /*01a0*/  ISETP.GE.U32.AND.EX P0, PT, R9, UR7, PT, P0 ;  /* 0x0000000709007c0c */ /* 0x000fe2000bf06100 */
[----:B--2---:R-:W-:-:S05]  /*01b0*/  FADD R7, R4, R7 ;  /* 0x0000000704077221 */ /* 0x004fca0000000000 */
[----:B------:R3:W-:Y:S07]  /*01c0*/  STG.E desc[UR4][R2.64], R7 ;  /* 0x0000000702007986 */ /* 0x0007ee000c101904 */
[----:B------:R-:W-:Y:S05]  /*01d0*/  @!P0 BRA `(.L_x_0) ;  /* 0xfffffffc00c48947 */ /* 0x000fea000383ffff */
[----:B------:R-:W-:Y:S05]  /*01e0*/  EXIT ;  /* 0x000000000000794d */ /* 0x000fea0003800000 */
.L_x_1:
[----:B------:R-:W-:-:S00]  /*01f0*/  BRA `(.L_x_1) ;  /* 0xfffffffc00fc7947 */ /* 0x000fc0000383ffff */
[----:B------:R-:W-:-:S00]  /*0200*/  NOP ;  /* 0x0000000000007918 */ /* 0x000fc00000000000 */
[----:B------:R-:W-:-:S00]  /*0210*/  NOP ;  /* 0x0000000000007918 */ /* 0x000fc00000000000 */
[----:B------:R-:W-:-:S00]  /*0220*/  NOP ;  /* 0x0000000000007918 */ /* 0x000fc00000000000 */
[----:B------:R-:W-:-:S00]  /*0230*/  NOP ;  /* 0x0000000000007918 */ /* 0x000fc00000000000 */
[----:B------:R-:W-:-:S00]  /*0240*/  NOP ;  /* 0x0000000000007918 */ /* 0x000fc00000000000 */
[----:B------:R-:W-:-:S00]  /*0250*/  NOP ;  /* 0x0000000000007918 */ /* 0x000fc00000000000 */
[----:B------:R-:W-:-:S00]  /*0260*/  NOP ;  /* 0x0000000000007918 */ /* 0x000fc00000000000 */
[----:B------:R-:W-:-:S00]  /*0270*/  NOP ;  /* 0x0000000000007918 */ /* 0x000fc00000000000 */
.L_x_2:


//--------------------- .nv.shared.reserved.0     --------------------------
	.section	.nv.shared.reserved.0,"aw",@nobits
	.weak		__nv_reservedSMEM_offset_0_alias
	.size		__nv_reservedSMEM_offset_0_alias, 0, 64
	.other		__nv_reservedSMEM_offset_0_alias,@"STO_CUDA_RESERVED_SHARED STV_DEFAULT"
__nv_reservedSMEM_offset_0_alias:
	.zero		0
	.zero		64


//--------------------- .nv.constant0._Z12kernel_add_nmPfS_ --------------------------
	.section	.nv.constant0._Z12kernel_add_nmPfS_,"a",@progbits
	.sectionflags	@""
	.align	4
.nv.constant0._Z12kernel_add_nmPfS_:
	.zero		920


//--------------------- SYMBOLS --------------------------

	.type		.nv.reservedSmem.offset0,@object
	.size		.nv.reservedSmem.offset0,0x4
